	.headerflags	@"EF_CUDA_TEXMODE_UNIFIED EF_CUDA_64BIT_ADDRESS EF_CUDA_ACCELERATORS EF_CUDA_SM90 EF_CUDA_VIRTUAL_SM(EF_CUDA_SM90)"
	.elftype	@"ET_EXEC"


//--------------------- .nv.info                  --------------------------
	.section	.nv.info,"",@"SHT_CUDA_INFO"
	.align	4


	//----- nvinfo : EIATTR_REGCOUNT
	.align		4
        /*0000*/ 	.byte	0x04, 0x2f
        /*0002*/ 	.short	(.L_1 - .L_0)
	.align		4
.L_0:
        /*0004*/ 	.word	index@(triton_poi_fused__softmax_mul_sum_12)
        /*0008*/ 	.word	0x00000026


	//----- nvinfo : EIATTR_MIN_STACK_SIZE
	.align		4
.L_1:
        /*000c*/ 	.byte	0x04, 0x12
        /*000e*/ 	.short	(.L_3 - .L_2)
	.align		4
.L_2:
        /*0010*/ 	.word	index@(triton_poi_fused__softmax_mul_sum_12)
        /*0014*/ 	.word	0x00000000


	//----- nvinfo : EIATTR_FRAME_SIZE
	.align		4
.L_3:
        /*0018*/ 	.byte	0x04, 0x11
        /*001a*/ 	.short	(.L_5 - .L_4)
	.align		4
.L_4:
        /*001c*/ 	.word	index@(triton_poi_fused__softmax_mul_sum_12)
        /*0020*/ 	.word	0x00000000


	//----- nvinfo : EIATTR_MIN_STACK_SIZE
	.align		4
.L_5:
        /*0024*/ 	.byte	0x04, 0x12
        /*0026*/ 	.short	(.L_7 - .L_6)
	.align		4
.L_6:
        /*0028*/ 	.word	index@(triton_poi_fused__softmax_mul_sum_12)
        /*002c*/ 	.word	0x00000000
.L_7:


//--------------------- .nv.info.triton_poi_fused__softmax_mul_sum_12 --------------------------
	.section	.nv.info.triton_poi_fused__softmax_mul_sum_12,"",@"SHT_CUDA_INFO"
	.sectionflags	@""
	.align	4


	//----- nvinfo : EIATTR_CUDA_API_VERSION
	.align		4
        /*0000*/ 	.byte	0x04, 0x37
        /*0002*/ 	.short	(.L_9 - .L_8)
.L_8:
        /*0004*/ 	.word	0x0000007c


	//----- nvinfo : EIATTR_KPARAM_INFO
	.align		4
.L_9:
        /*0008*/ 	.byte	0x04, 0x17
        /*000a*/ 	.short	(.L_11 - .L_10)
.L_10:
        /*000c*/ 	.word	0x00000000
        /*0010*/ 	.short	0x0004
        /*0012*/ 	.short	0x001c
        /*0014*/ 	.byte	0x00, 0xf0, 0x11, 0x00


	//----- nvinfo : EIATTR_KPARAM_INFO
	.align		4
.L_11:
        /*0018*/ 	.byte	0x04, 0x17
        /*001a*/ 	.short	(.L_13 - .L_12)
.L_12:
        /*001c*/ 	.word	0x00000000
        /*0020*/ 	.short	0x0003
        /*0022*/ 	.short	0x0018
        /*0024*/ 	.byte	0x00, 0xf0, 0x11, 0x00


	//----- nvinfo : EIATTR_KPARAM_INFO
	.align		4
.L_13:
        /*0028*/ 	.byte	0x04, 0x17
        /*002a*/ 	.short	(.L_15 - .L_14)
.L_14:
        /*002c*/ 	.word	0x00000000
        /*0030*/ 	.short	0x0002
        /*0032*/ 	.short	0x0010
        /*0034*/ 	.byte	0x00, 0xf4, 0x21, 0x00


	//----- nvinfo : EIATTR_KPARAM_INFO
	.align		4
.L_15:
        /*0038*/ 	.byte	0x04, 0x17
        /*003a*/ 	.short	(.L_17 - .L_16)
.L_16:
        /*003c*/ 	.word	0x00000000
        /*0040*/ 	.short	0x0001
        /*0042*/ 	.short	0x0008
        /*0044*/ 	.byte	0x00, 0xf4, 0x21, 0x00


	//----- nvinfo : EIATTR_KPARAM_INFO
	.align		4
.L_17:
        /*0048*/ 	.byte	0x04, 0x17
        /*004a*/ 	.short	(.L_19 - .L_18)
.L_18:
        /*004c*/ 	.word	0x00000000
        /*0050*/ 	.short	0x0000
        /*0052*/ 	.short	0x0000
        /*0054*/ 	.byte	0x00, 0xf4, 0x21, 0x00


	//----- nvinfo : EIATTR_SPARSE_MMA_MASK
	.align		4
.L_19:
        /*0058*/ 	.byte	0x03, 0x50
        /*005a*/ 	.short	0x0000


	//----- nvinfo : EIATTR_MAXREG_COUNT
	.align		4
        /*005c*/ 	.byte	0x03, 0x1b
        /*005e*/ 	.short	0x00ff


	//----- nvinfo : EIATTR_EXIT_INSTR_OFFSETS
	.align		4
        /*0060*/ 	.byte	0x04, 0x1c
        /*0062*/ 	.short	(.L_21 - .L_20)


	//   ....[0]....
.L_20:
        /*0064*/ 	.word	0x00000b70


	//   ....[1]....
        /*0068*/ 	.word	0x00000bd0


	//----- nvinfo : EIATTR_REQNTID
	.align		4
.L_21:
        /*006c*/ 	.byte	0x04, 0x10
        /*006e*/ 	.short	(.L_23 - .L_22)
.L_22:
        /*0070*/ 	.word	0x00000080
        /*0074*/ 	.word	0x00000001
        /*0078*/ 	.word	0x00000001


	//----- nvinfo : EIATTR_CBANK_PARAM_SIZE
	.align		4
.L_23:
        /*007c*/ 	.byte	0x03, 0x19
        /*007e*/ 	.short	0x0020


	//----- nvinfo : EIATTR_PARAM_CBANK
	.align		4
        /*0080*/ 	.byte	0x04, 0x0a
        /*0082*/ 	.short	(.L_25 - .L_24)
	.align		4
.L_24:
        /*0084*/ 	.word	index@(.nv.constant0.triton_poi_fused__softmax_mul_sum_12)
        /*0088*/ 	.short	0x0210
        /*008a*/ 	.short	0x0020


	//----- nvinfo : EIATTR_SW_WAR
	.align		4
.L_25:
        /*008c*/ 	.byte	0x04, 0x36
        /*008e*/ 	.short	(.L_27 - .L_26)
.L_26:
        /*0090*/ 	.word	0x00000008
.L_27:


//--------------------- .nv.callgraph             --------------------------
	.section	.nv.callgraph,"",@"SHT_CUDA_CALLGRAPH"
	.align	4
	.sectionentsize	8
	.align		4
        /*0000*/ 	.word	0x00000000
	.align		4
        /*0004*/ 	.word	0xffffffff
	.align		4
        /*0008*/ 	.word	0x00000000
	.align		4
        /*000c*/ 	.word	0xfffffffe
	.align		4
        /*0010*/ 	.word	0x00000000
	.align		4
        /*0014*/ 	.word	0xfffffffd
	.align		4
        /*0018*/ 	.word	0x00000000
	.align		4
        /*001c*/ 	.word	0xfffffffc


//--------------------- .text.triton_poi_fused__softmax_mul_sum_12 --------------------------
	.section	.text.triton_poi_fused__softmax_mul_sum_12,"ax",@progbits
	.sectionflags	@"SHF_BARRIERS=1"
	.align	128
        .global         triton_poi_fused__softmax_mul_sum_12
        .type           triton_poi_fused__softmax_mul_sum_12,@function
        .size           triton_poi_fused__softmax_mul_sum_12,(.L_x_1 - triton_poi_fused__softmax_mul_sum_12)
        .other          triton_poi_fused__softmax_mul_sum_12,@"STO_CUDA_ENTRY STV_DEFAULT"
triton_poi_fused__softmax_mul_sum_12:
.text.triton_poi_fused__softmax_mul_sum_12:
[----:B------:R-:W0:Y:S02]  /*0000*/  LDC R1, c[0x0][0x28] ;  /* 0x00000a00ff017b82 */ /* 0x000e240000000800 */
[----:B------:R-:W1:Y:S01]  /*0010*/  S2R R2, SR_CTAID.Y ;  /* 0x0000000000027919 */ /* 0x000e620000002600 */
[----:B------:R-:W2:Y:S01]  /*0020*/  LDC.64 R26, c[0x0][0x218] ;  /* 0x00008600ff1a7b82 */ /* 0x000ea20000000a00 */
[----:B------:R-:W-:Y:S02]  /*0030*/  CS2R R8, SRZ ;  /* 0x0000000000087805 */ /* 0x000fe4000001ff00 */
[----:B------:R-:W-:Y:S01]  /*0040*/  CS2R R10, SRZ ;  /* 0x00000000000a7805 */ /* 0x000fe2000001ff00 */
[----:B------:R-:W3:Y:S01]  /*0050*/  S2R R19, SR_CTAID.X ;  /* 0x0000000000137919 */ /* 0x000ee20000002500 */
[----:B------:R-:W-:Y:S01]  /*0060*/  CS2R R6, SRZ ;  /* 0x0000000000067805 */ /* 0x000fe2000001ff00 */
[----:B------:R-:W-:Y:S01]  /*0070*/  ULDC.64 UR6, c[0x0][0x208] ;  /* 0x0000820000067ab9 */ /* 0x000fe20000000a00 */
[----:B------:R-:W4:Y:S01]  /*0080*/  S2R R0, SR_TID.X ;  /* 0x0000000000007919 */ /* 0x000f220000002100 */
[----:B------:R-:W5:Y:S01]  /*0090*/  LDC.64 R22, c[0x0][0x210] ;  /* 0x00008400ff167b82 */ /* 0x000f620000000a00 */
[----:B-1----:R-:W-:-:S02]  /*00a0*/  SHF.R.S32.HI R3, RZ, 0x1e, R2 ;  /* 0x0000001eff037819 */ /* 0x002fc40000011402 */
[----:B------:R-:W-:Y:S01]  /*00b0*/  SHF.L.U32 R14, R2, 0x1, RZ ;  /* 0x00000001020e7819 */ /* 0x000fe200000006ff */
[----:B---3--:R-:W-:Y:S01]  /*00c0*/  IMAD.SHL.U32 R19, R19, 0x200, RZ ;  /* 0x0000020013137824 */ /* 0x008fe200078e00ff */
[----:B------:R-:W-:Y:S01]  /*00d0*/  SGXT R3, R3, 0x1 ;  /* 0x000000010303781a */ /* 0x000fe20000000200 */
[----:B----4-:R-:W-:-:S03]  /*00e0*/  IMAD.SHL.U32 R4, R0, 0x4, RZ ;  /* 0x0000000400047824 */ /* 0x010fc600078e00ff */
[C---:B------:R-:W-:Y:S02]  /*00f0*/  LEA.HI R20, R3.reuse, R14, RZ, 0xc ;  /* 0x0000000e03147211 */ /* 0x040fe400078f60ff */
[----:B------:R-:W-:Y:S02]  /*0100*/  IADD3 R14, R14, 0x1, RZ ;  /* 0x000000010e0e7810 */ /* 0x000fe40007ffe0ff */
[----:B------:R-:W-:Y:S02]  /*0110*/  LOP3.LUT R21, R19, 0x1fc, R4, 0xf8, !PT ;  /* 0x000001fc13157812 */ /* 0x000fe400078ef804 */
[----:B------:R-:W-:Y:S02]  /*0120*/  CS2R R4, SRZ ;  /* 0x0000000000047805 */ /* 0x000fe4000001ff00 */
[----:B------:R-:W-:Y:S02]  /*0130*/  LEA.HI R3, R3, R14, RZ, 0xc ;  /* 0x0000000e03037211 */ /* 0x000fe400078f60ff */
[C---:B------:R-:W-:Y:S01]  /*0140*/  ISETP.GE.AND P0, PT, R21.reuse, 0x200, PT ;  /* 0x000002001500780c */ /* 0x040fe20003f06270 */
[C---:B------:R-:W-:Y:S01]  /*0150*/  VIADD R17, R21.reuse, 0x800000 ;  /* 0x0080000015117836 */ /* 0x040fe20000000000 */
[----:B------:R-:W-:Y:S01]  /*0160*/  SHF.R.S32.HI R3, RZ, 0xc, R3 ;  /* 0x0000000cff037819 */ /* 0x000fe20000011403 */
[----:B------:R-:W-:Y:S01]  /*0170*/  VIADD R12, R21, 0x800 ;  /* 0x00000800150c7836 */ /* 0x000fe20000000000 */
[----:B------:R-:W-:-:S02]  /*0180*/  SHF.R.S32.HI R20, RZ, 0xc, R20 ;  /* 0x0000000cff147819 */ /* 0x000fc40000011414 */
[----:B------:R-:W-:Y:S01]  /*0190*/  LEA R17, R2, R17, 0xa ;  /* 0x0000001102117211 */ /* 0x000fe200078e50ff */
[--C-:B------:R-:W-:Y:S01]  /*01a0*/  IMAD R31, R3, 0x200, R12.reuse ;  /* 0x00000200031f7824 */ /* 0x100fe200078e020c */
[----:B------:R-:W-:Y:S01]  /*01b0*/  LOP3.LUT R0, R19, 0x7f, R0, 0xf8, !PT ;  /* 0x0000007f13007812 */ /* 0x000fe200078ef800 */
[----:B------:R-:W-:Y:S01]  /*01c0*/  IMAD R29, R20, 0x200, R12 ;  /* 0x00000200141d7824 */ /* 0x000fe200078e020c */
[----:B------:R-:W-:Y:S01]  /*01d0*/  IADD3 R33, R17, 0x200, RZ ;  /* 0x0000020011217810 */ /* 0x000fe20007ffe0ff */
[----:B--2---:R-:W-:Y:S01]  /*01e0*/  IMAD.WIDE R24, R17, 0x4, R26 ;  /* 0x0000000411187825 */ /* 0x004fe200078e021a */
[----:B------:R-:W-:Y:S02]  /*01f0*/  CS2R R12, SRZ ;  /* 0x00000000000c7805 */ /* 0x000fe4000001ff00 */
[----:B------:R-:W-:Y:S02]  /*0200*/  CS2R R14, SRZ ;  /* 0x00000000000e7805 */ /* 0x000fe4000001ff00 */
[----:B------:R-:W-:-:S02]  /*0210*/  CS2R R16, SRZ ;  /* 0x0000000000107805 */ /* 0x000fc4000001ff00 */
[----:B------:R-:W-:Y:S01]  /*0220*/  CS2R R18, SRZ ;  /* 0x0000000000127805 */ /* 0x000fe2000001ff00 */
[----:B-----5:R-:W-:Y:S01]  /*0230*/  IMAD.WIDE R30, R31, 0x4, R22 ;  /* 0x000000041f1e7825 */ /* 0x020fe200078e0216 */
[----:B------:R-:W2:Y:S03]  /*0240*/  @!P0 LDG.E.EL.128 R8, desc[UR6][R24.64] ;  /* 0x0000000618088981 */ /* 0x000ea6000c2e1d00 */
[----:B------:R-:W-:Y:S01]  /*0250*/  IMAD.WIDE R32, R33, 0x4, R26 ;  /* 0x0000000421207825 */ /* 0x000fe200078e021a */
[----:B------:R-:W3:Y:S03]  /*0260*/  @!P0 LDG.E.EL.128 R12, desc[UR6][R30.64] ;  /* 0x000000061e0c8981 */ /* 0x000ee6000c2e1d00 */
[----:B------:R-:W-:Y:S01]  /*0270*/  IMAD.WIDE R28, R29, 0x4, R22 ;  /* 0x000000041d1c7825 */ /* 0x000fe200078e0216 */
[----:B------:R-:W3:Y:S04]  /*0280*/  @!P0 LDG.E.EL.128 R16, desc[UR6][R32.64] ;  /* 0x0000000620108981 */ /* 0x000ee8000c2e1d00 */
[----:B------:R1:W2:Y:S01]  /*0290*/  @!P0 LDG.E.EL.128 R4, desc[UR6][R28.64] ;  /* 0x000000061c048981 */ /* 0x0002a2000c2e1d00 */
[----:B---3--:R-:W-:Y:S01]  /*02a0*/  FMUL R31, R16, R12 ;  /* 0x0000000c101f7220 */ /* 0x008fe20000400000 */
[----:B-1----:R-:W-:Y:S01]  /*02b0*/  FMUL R28, R19, R15 ;  /* 0x0000000f131c7220 */ /* 0x002fe20000400000 */
[----:B------:R-:W-:Y:S01]  /*02c0*/  FMUL R16, R17, R13 ;  /* 0x0000000d11107220 */ /* 0x000fe20000400000 */
[----:B------:R-:W-:Y:S01]  /*02d0*/  LEA R19, R20, R21, 0x9 ;  /* 0x0000001514137211 */ /* 0x000fe200078e48ff */
[----:B------:R-:W-:-:S02]  /*02e0*/  IMAD R13, R2, 0x400, R21 ;  /* 0x00000400020d7824 */ /* 0x000fc400078e0215 */
[----:B--2---:R-:W-:Y:S01]  /*02f0*/  FMUL R25, R8, R4 ;  /* 0x0000000408197220 */ /* 0x004fe20000400000 */
[----:B------:R-:W-:Y:S01]  /*0300*/  FMUL R24, R9, R5 ;  /* 0x0000000509187220 */ /* 0x000fe20000400000 */
[----:B------:R-:W-:Y:S01]  /*0310*/  FMUL R29, R10, R6 ;  /* 0x000000060a1d7220 */ /* 0x000fe20000400000 */
[----:B------:R-:W-:Y:S01]  /*0320*/  FMUL R30, R11, R7 ;  /* 0x000000070b1e7220 */ /* 0x000fe20000400000 */
[----:B------:R-:W-:Y:S01]  /*0330*/  FMUL R17, R18, R14 ;  /* 0x0000000e12117220 */ /* 0x000fe20000400000 */
[----:B------:R-:W-:Y:S02]  /*0340*/  CS2R R4, SRZ ;  /* 0x0000000000047805 */ /* 0x000fe4000001ff00 */
[----:B------:R-:W-:Y:S02]  /*0350*/  CS2R R6, SRZ ;  /* 0x0000000000067805 */ /* 0x000fe4000001ff00 */
[----:B------:R-:W-:Y:S02]  /*0360*/  CS2R R8, SRZ ;  /* 0x0000000000087805 */ /* 0x000fe4000001ff00 */
[----:B------:R-:W-:Y:S01]  /*0370*/  CS2R R10, SRZ ;  /* 0x00000000000a7805 */ /* 0x000fe2000001ff00 */
[----:B------:R-:W-:-:S04]  /*0380*/  IMAD.WIDE R32, R13, 0x4, R26 ;  /* 0x000000040d207825 */ /* 0x000fc800078e021a */
[----:B------:R-:W-:Y:S01]  /*0390*/  IMAD.WIDE R18, R19, 0x4, R22 ;  /* 0x0000000413127825 */ /* 0x000fe200078e0216 */
[----:B------:R-:W2:Y:S04]  /*03a0*/  @!P0 LDG.E.EL.128 R4, desc[UR6][R32.64] ;  /* 0x0000000620048981 */ /* 0x000ea8000c2e1d00 */
[----:B------:R1:W2:Y:S01]  /*03b0*/  @!P0 LDG.E.EL.128 R8, desc[UR6][R18.64] ;  /* 0x0000000612088981 */ /* 0x0002a2000c2e1d00 */
[----:B------:R-:W-:Y:S02]  /*03c0*/  CS2R R14, SRZ ;  /* 0x00000000000e7805 */ /* 0x000fe4000001ff00 */
[----:B-1----:R-:W-:-:S05]  /*03d0*/  LEA R19, R3, R21, 0x9 ;  /* 0x0000001503137211 */ /* 0x002fca00078e48ff */
[----:B------:R-:W-:-:S04]  /*03e0*/  IMAD.WIDE R18, R19, 0x4, R22 ;  /* 0x0000000413127825 */ /* 0x000fc800078e0216 */
[----:B--2---:R-:W-:Y:S01]  /*03f0*/  FFMA R24, R5, R9, R24 ;  /* 0x0000000905187223 */ /* 0x004fe20000000018 */
[----:B------:R-:W-:Y:S02]  /*0400*/  VIADD R9, R13, 0x200 ;  /* 0x000002000d097836 */ /* 0x000fe40000000000 */
[----:B------:R-:W-:Y:S01]  /*0410*/  FFMA R25, R4, R8, R25 ;  /* 0x0000000804197223 */ /* 0x000fe20000000019 */
[----:B------:R-:W-:Y:S01]  /*0420*/  FFMA R29, R6, R10, R29 ;  /* 0x0000000a061d7223 */ /* 0x000fe2000000001d */
[----:B------:R-:W-:Y:S01]  /*0430*/  FFMA R30, R7, R11, R30 ;  /* 0x0000000b071e7223 */ /* 0x000fe2000000001e */
[----:B------:R-:W-:Y:S02]  /*0440*/  CS2R R12, SRZ ;  /* 0x00000000000c7805 */ /* 0x000fe4000001ff00 */
[----:B------:R-:W-:Y:S02]  /*0450*/  CS2R R4, SRZ ;  /* 0x0000000000047805 */ /* 0x000fe4000001ff00 */
[----:B------:R-:W-:Y:S01]  /*0460*/  CS2R R6, SRZ ;  /* 0x0000000000067805 */ /* 0x000fe2000001ff00 */
[----:B------:R-:W-:-:S05]  /*0470*/  IMAD.WIDE R8, R9, 0x4, R26 ;  /* 0x0000000409087825 */ /* 0x000fca00078e021a */
[----:B------:R-:W2:Y:S04]  /*0480*/  @!P0 LDG.E.EL.128 R12, desc[UR6][R8.64] ;  /* 0x00000006080c8981 */ /* 0x000ea8000c2e1d00 */
[----:B------:R1:W2:Y:S01]  /*0490*/  @!P0 LDG.E.EL.128 R4, desc[UR6][R18.64] ;  /* 0x0000000612048981 */ /* 0x0002a2000c2e1d00 */
[----:B------:R-:W-:Y:S01]  /*04a0*/  CS2R R10, SRZ ;  /* 0x00000000000a7805 */ /* 0x000fe2000001ff00 */
[----:B-1----:R-:W-:Y:S01]  /*04b0*/  VIADD R19, R21, 0x1000000 ;  /* 0x0100000015137836 */ /* 0x002fe20000000000 */
[----:B------:R-:W-:-:S04]  /*04c0*/  CS2R R8, SRZ ;  /* 0x0000000000087805 */ /* 0x000fc8000001ff00 */
[----:B------:R-:W-:-:S05]  /*04d0*/  LEA R19, R2, R19, 0xa ;  /* 0x0000001302137211 */ /* 0x000fca00078e50ff */
[----:B------:R-:W-:-:S04]  /*04e0*/  IMAD.WIDE R32, R19, 0x4, R26 ;  /* 0x0000000413207825 */ /* 0x000fc800078e021a */
[----:B--2---:R-:W-:Y:S01]  /*04f0*/  FFMA R31, R12, R4, R31 ;  /* 0x000000040c1f7223 */ /* 0x004fe2000000001f */
[----:B------:R-:W-:Y:S02]  /*0500*/  VIADD R4, R21, 0x1000 ;  /* 0x0000100015047836 */ /* 0x000fe40000000000 */
[----:B------:R-:W-:Y:S01]  /*0510*/  FFMA R28, R15, R7, R28 ;  /* 0x000000070f1c7223 */ /* 0x000fe2000000001c */
[----:B------:R-:W-:Y:S02]  /*0520*/  FFMA R16, R13, R5, R16 ;  /* 0x000000050d107223 */ /* 0x000fe40000000010 */
[----:B------:R-:W-:Y:S01]  /*0530*/  LEA R7, R20, R4, 0x9 ;  /* 0x0000000414077211 */ /* 0x000fe200078e48ff */
[----:B------:R-:W-:Y:S01]  /*0540*/  FFMA R17, R14, R6, R17 ;  /* 0x000000060e117223 */ /* 0x000fe20000000011 */
[----:B------:R-:W-:Y:S02]  /*0550*/  CS2R R12, SRZ ;  /* 0x00000000000c7805 */ /* 0x000fe4000001ff00 */
[----:B------:R-:W-:Y:S01]  /*0560*/  CS2R R14, SRZ ;  /* 0x00000000000e7805 */ /* 0x000fe2000001ff00 */
[----:B------:R-:W-:-:S05]  /*0570*/  IMAD.WIDE R6, R7, 0x4, R22 ;  /* 0x0000000407067825 */ /* 0x000fca00078e0216 */
[----:B------:R-:W2:Y:S04]  /*0580*/  @!P0 LDG.E.EL.128 R12, desc[UR6][R32.64] ;  /* 0x00000006200c8981 */ /* 0x000ea8000c2e1d00 */
[----:B------:R1:W2:Y:S02]  /*0590*/  @!P0 LDG.E.EL.128 R8, desc[UR6][R6.64] ;  /* 0x0000000606088981 */ /* 0x0002a4000c2e1d00 */
[----:B-1----:R-:W-:Y:S01]  /*05a0*/  CS2R R6, SRZ ;  /* 0x0000000000067805 */ /* 0x002fe2000001ff00 */
[----:B--2---:R-:W-:Y:S01]  /*05b0*/  FFMA R30, R15, R11, R30 ;  /* 0x0000000b0f1e7223 */ /* 0x004fe2000000001e */
[----:B------:R-:W-:Y:S01]  /*05c0*/  FFMA R24, R13, R9, R24 ;  /* 0x000000090d187223 */ /* 0x000fe20000000018 */
[----:B------:R-:W-:Y:S01]  /*05d0*/  IADD3 R15, R19, 0x200, RZ ;  /* 0x00000200130f7810 */ /* 0x000fe20007ffe0ff */
[----:B------:R-:W-:-:S02]  /*05e0*/  IMAD R13, R3, 0x200, R4 ;  /* 0x00000200030d7824 */ /* 0x000fc400078e0204 */
[----:B------:R-:W-:Y:S01]  /*05f0*/  FFMA R25, R12, R8, R25 ;  /* 0x000000080c197223 */ /* 0x000fe20000000019 */
[----:B------:R-:W-:Y:S01]  /*0600*/  FFMA R29, R14, R10, R29 ;  /* 0x0000000a0e1d7223 */ /* 0x000fe2000000001d */
[----:B------:R-:W-:Y:S02]  /*0610*/  CS2R R4, SRZ ;  /* 0x0000000000047805 */ /* 0x000fe4000001ff00 */
[----:B------:R-:W-:Y:S02]  /*0620*/  CS2R R8, SRZ ;  /* 0x0000000000087805 */ /* 0x000fe4000001ff00 */
[----:B------:R-:W-:Y:S01]  /*0630*/  CS2R R10, SRZ ;  /* 0x00000000000a7805 */ /* 0x000fe2000001ff00 */
[----:B------:R-:W-:-:S04]  /*0640*/  IMAD.WIDE R12, R13, 0x4, R22 ;  /* 0x000000040d0c7825 */ /* 0x000fc800078e0216 */
[----:B------:R-:W-:Y:S01]  /*0650*/  IMAD.WIDE R14, R15, 0x4, R26 ;  /* 0x000000040f0e7825 */ /* 0x000fe200078e021a */
[----:B------:R1:W2:Y:S04]  /*0660*/  @!P0 LDG.E.EL.128 R4, desc[UR6][R12.64] ;  /* 0x000000060c048981 */ /* 0x0002a8000c2e1d00 */
[----:B------:R3:W2:Y:S01]  /*0670*/  @!P0 LDG.E.EL.128 R8, desc[UR6][R14.64] ;  /* 0x000000060e088981 */ /* 0x0006a2000c2e1d00 */
[C---:B------:R-:W-:Y:S02]  /*0680*/  VIADD R19, R21.reuse, 0x1800000 ;  /* 0x0180000015137836 */ /* 0x040fe40000000000 */
[----:B------:R-:W-:-:S03]  /*0690*/  VIADD R21, R21, 0x1800 ;  /* 0x0000180015157836 */ /* 0x000fc60000000000 */
[----:B------:R-:W-:Y:S01]  /*06a0*/  LEA R35, R2, R19, 0xa ;  /* 0x0000001302237211 */ /* 0x000fe200078e50ff */
[----:B------:R-:W-:-:S03]  /*06b0*/  IMAD R19, R20, 0x200, R21 ;  /* 0x0000020014137824 */ /* 0x000fc600078e0215 */
[----:B------:R-:W-:Y:S01]  /*06c0*/  IADD3 R33, R35, 0x200, RZ ;  /* 0x0000020023217810 */ /* 0x000fe20007ffe0ff */
[--C-:B------:R-:W-:Y:S01]  /*06d0*/  IMAD.WIDE R34, R35, 0x4, R26.reuse ;  /* 0x0000000423227825 */ /* 0x100fe200078e021a */
[----:B------:R-:W-:Y:S02]  /*06e0*/  LEA R21, R3, R21, 0x9 ;  /* 0x0000001503157211 */ /* 0x000fe400078e48ff */
[----:B-1----:R-:W-:Y:S01]  /*06f0*/  CS2R R12, SRZ ;  /* 0x00000000000c7805 */ /* 0x002fe2000001ff00 */
[----:B------:R-:W-:Y:S01]  /*0700*/  IMAD.WIDE R32, R33, 0x4, R26 ;  /* 0x0000000421207825 */ /* 0x000fe200078e021a */
[----:B---3--:R-:W-:-:S03]  /*0710*/  CS2R R14, SRZ ;  /* 0x00000000000e7805 */ /* 0x008fc6000001ff00 */
[----:B------:R-:W-:Y:S01]  /*0720*/  IMAD.WIDE R26, R19, 0x4, R22 ;  /* 0x00000004131a7825 */ /* 0x000fe200078e0216 */
[----:B------:R-:W-:-:S04]  /*0730*/  CS2R R18, SRZ ;  /* 0x0000000000127805 */ /* 0x000fc8000001ff00 */
[----:B------:R1:W3:Y:S01]  /*0740*/  @!P0 LDG.E.EL.128 R12, desc[UR6][R26.64] ;  /* 0x000000061a0c8981 */ /* 0x0002e2000c2e1d00 */
[----:B--2---:R-:W-:Y:S01]  /*0750*/  FFMA R31, R8, R4, R31 ;  /* 0x00000004081f7223 */ /* 0x004fe2000000001f */
[----:B------:R-:W-:Y:S01]  /*0760*/  FFMA R4, R9, R5, R16 ;  /* 0x0000000509047223 */ /* 0x000fe20000000010 */
[----:B------:R-:W-:Y:S01]  /*0770*/  FFMA R3, R10, R6, R17 ;  /* 0x000000060a037223 */ /* 0x000fe20000000011 */
[----:B------:R-:W-:-:S06]  /*0780*/  CS2R R16, SRZ ;  /* 0x0000000000107805 */ /* 0x000fcc000001ff00 */
[----:B------:R-:W3:Y:S01]  /*0790*/  @!P0 LDG.E.EL.128 R16, desc[UR6][R34.64] ;  /* 0x0000000622108981 */ /* 0x000ee2000c2e1d00 */
[----:B------:R-:W-:Y:S01]  /*07a0*/  IMAD.WIDE R8, R21, 0x4, R22 ;  /* 0x0000000415087825 */ /* 0x000fe200078e0216 */
[----:B------:R-:W-:Y:S02]  /*07b0*/  CS2R R20, SRZ ;  /* 0x0000000000147805 */ /* 0x000fe4000001ff00 */
[----:B------:R-:W-:Y:S02]  /*07c0*/  CS2R R22, SRZ ;  /* 0x0000000000167805 */ /* 0x000fe4000001ff00 */
[----:B-1----:R-:W-:-:S04]  /*07d0*/  CS2R R26, SRZ ;  /* 0x00000000001a7805 */ /* 0x002fc8000001ff00 */
[----:B------:R-:W2:Y:S01]  /*07e0*/  @!P0 LDG.E.EL.128 R20, desc[UR6][R8.64] ;  /* 0x0000000608148981 */ /* 0x000ea2000c2e1d00 */
[----:B------:R-:W1:Y:S01]  /*07f0*/  S2R R5, SR_TID.X ;  /* 0x0000000000057919 */ /* 0x000e620000002100 */
[----:B------:R-:W4:Y:S01]  /*0800*/  S2UR UR5, SR_CgaCtaId ;  /* 0x00000000000579c3 */ /* 0x000f220000008800 */
[----:B---3--:R-:W-:Y:S01]  /*0810*/  FFMA R12, R16, R12, R25 ;  /* 0x0000000c100c7223 */ /* 0x008fe20000000019 */
[----:B------:R-:W-:Y:S01]  /*0820*/  FFMA R13, R17, R13, R24 ;  /* 0x0000000d110d7223 */ /* 0x000fe20000000018 */
[----:B------:R-:W-:-:S06]  /*0830*/  CS2R R24, SRZ ;  /* 0x0000000000187805 */ /* 0x000fcc000001ff00 */
[----:B------:R-:W2:Y:S01]  /*0840*/  @!P0 LDG.E.EL.128 R24, desc[UR6][R32.64] ;  /* 0x0000000620188981 */ /* 0x000ea2000c2e1d00 */
[----:B-1----:R-:W-:Y:S01]  /*0850*/  IMAD.SHL.U32 R5, R5, 0x8, RZ ;  /* 0x0000000805057824 */ /* 0x002fe200078e00ff */
[----:B------:R-:W-:Y:S02]  /*0860*/  UMOV UR4, 0x400 ;  /* 0x0000040000047882 */ /* 0x000fe40000000000 */
[----:B----4-:R-:W-:Y:S01]  /*0870*/  UPRMT UR4, UR5, 0x654, UR4 ;  /* 0x0000065405047896 */ /* 0x010fe20008000004 */
[----:B------:R-:W-:Y:S01]  /*0880*/  FFMA R28, R11, R7, R28 ;  /* 0x000000070b1c7223 */ /* 0x000fe2000000001c */
[----:B------:R-:W-:Y:S01]  /*0890*/  LOP3.LUT R5, R5, 0x3f8, RZ, 0xc0, !PT ;  /* 0x000003f805057812 */ /* 0x000fe200078ec0ff */
[----:B------:R-:W-:Y:S01]  /*08a0*/  FFMA R29, R18, R14, R29 ;  /* 0x0000000e121d7223 */ /* 0x000fe2000000001d */
[----:B------:R-:W-:Y:S02]  /*08b0*/  FFMA R15, R19, R15, R30 ;  /* 0x0000000f130f7223 */ /* 0x000fe4000000001e */
[----:B------:R-:W-:-:S05]  /*08c0*/  LEA R6, R5, UR4, 0x3 ;  /* 0x0000000405067c11 */ /* 0x000fca000f8e18ff */
[----:B------:R-:W-:Y:S04]  /*08d0*/  STS [R6], R12 ;  /* 0x0000000c06007388 */ /* 0x000fe80000000800 */
[----:B------:R1:W-:Y:S04]  /*08e0*/  STS [R6+0x10], R13 ;  /* 0x0000100d06007388 */ /* 0x0003e80000000800 */
[----:B------:R-:W-:Y:S04]  /*08f0*/  STS [R6+0x20], R29 ;  /* 0x0000201d06007388 */ /* 0x000fe80000000800 */
[----:B------:R-:W-:Y:S01]  /*0900*/  STS [R6+0x30], R15 ;  /* 0x0000300f06007388 */ /* 0x000fe20000000800 */
[----:B------:R-:W-:-:S02]  /*0910*/  IADD3 R7, R5, UR4, R5 ;  /* 0x0000000405077c10 */ /* 0x000fc4000fffe005 */
[----:B-1----:R-:W-:Y:S02]  /*0920*/  SHF.L.U32 R13, R2, 0x1, RZ ;  /* 0x00000001020d7819 */ /* 0x002fe400000006ff */
[----:B------:R-:W-:Y:S01]  /*0930*/  ISETP.GE.AND P1, PT, R0, 0x200, PT ;  /* 0x000002000000780c */ /* 0x000fe20003f26270 */
[----:B--2---:R-:W-:Y:S01]  /*0940*/  FFMA R31, R24, R20, R31 ;  /* 0x00000014181f7223 */ /* 0x004fe2000000001f */
[----:B------:R-:W-:Y:S01]  /*0950*/  FFMA R21, R25, R21, R4 ;  /* 0x0000001519157223 */ /* 0x000fe20000000004 */
[----:B------:R-:W-:Y:S01]  /*0960*/  FFMA R17, R26, R22, R3 ;  /* 0x000000161a117223 */ /* 0x000fe20000000003 */
[----:B------:R-:W-:Y:S02]  /*0970*/  FFMA R23, R27, R23, R28 ;  /* 0x000000171b177223 */ /* 0x000fe4000000001c */
[----:B------:R-:W-:Y:S04]  /*0980*/  STS [R6+0x4], R31 ;  /* 0x0000041f06007388 */ /* 0x000fe80000000800 */
[----:B------:R-:W-:Y:S04]  /*0990*/  STS [R6+0x14], R21 ;  /* 0x0000141506007388 */ /* 0x000fe80000000800 */
[----:B------:R-:W-:Y:S04]  /*09a0*/  STS [R6+0x24], R17 ;  /* 0x0000241106007388 */ /* 0x000fe80000000800 */
[----:B------:R1:W-:Y:S01]  /*09b0*/  STS [R6+0x34], R23 ;  /* 0x0000341706007388 */ /* 0x0003e20000000800 */
[----:B------:R-:W-:Y:S01]  /*09c0*/  BAR.SYNC.DEFER_BLOCKING 0x0 ;  /* 0x0000000000007b1d */ /* 0x000fe20000010000 */
[----:B------:R-:W-:-:S04]  /*09d0*/  SHF.R.S32.HI R3, RZ, 0x1e, R2 ;  /* 0x0000001eff037819 */ /* 0x000fc80000011402 */
[----:B------:R-:W-:-:S04]  /*09e0*/  SGXT R2, R3, 0x1 ;  /* 0x000000010302781a */ /* 0x000fc80000000200 */
[----:B------:R-:W-:Y:S02]  /*09f0*/  LEA.HI R12, R2, R13, RZ, 0xc ;  /* 0x0000000d020c7211 */ /* 0x000fe400078f60ff */
[----:B------:R-:W2:Y:S01]  /*0a00*/  LDC.64 R2, c[0x0][0x220] ;  /* 0x00008800ff027b82 */ /* 0x000ea20000000a00 */
[----:B------:R-:W3:Y:S04]  /*0a10*/  LDS.64 R10, [R7] ;  /* 0x00000000070a7984 */ /* 0x000ee80000000a00 */
[----:B------:R-:W4:Y:S04]  /*0a20*/  LDS.64 R8, [R7+0x800] ;  /* 0x0008000007087984 */ /* 0x000f280000000a00 */
[----:B------:R-:W5:Y:S01]  /*0a30*/  LDS.64 R4, [R7+0x1000] ;  /* 0x0010000007047984 */ /* 0x000f620000000a00 */
[----:B------:R-:W-:-:S02]  /*0a40*/  LOP3.LUT R14, R12, 0xfffff000, RZ, 0xc0, !PT ;  /* 0xfffff0000c0e7812 */ /* 0x000fc400078ec0ff */
[----:B------:R-:W-:-:S03]  /*0a50*/  SHF.R.S32.HI R19, RZ, 0xc, R12 ;  /* 0x0000000cff137819 */ /* 0x000fc6000001140c */
[----:B------:R-:W-:Y:S01]  /*0a60*/  IMAD.IADD R14, R13, 0x1, -R14 ;  /* 0x000000010d0e7824 */ /* 0x000fe200078e0a0e */
[C---:B-1----:R-:W-:Y:S02]  /*0a70*/  LOP3.LUT R6, R0.reuse, 0x80, RZ, 0xfc, !PT ;  /* 0x0000008000067812 */ /* 0x042fe400078efcff */
[C---:B------:R-:W-:Y:S02]  /*0a80*/  LOP3.LUT R12, R0.reuse, 0x100, RZ, 0xfc, !PT ;  /* 0x00000100000c7812 */ /* 0x040fe400078efcff */
[----:B------:R-:W-:Y:S02]  /*0a90*/  LEA R19, R19, R14, 0x15 ;  /* 0x0000000e13137211 */ /* 0x000fe400078ea8ff */
[----:B------:R-:W-:Y:S02]  /*0aa0*/  LOP3.LUT R14, R0, 0x180, RZ, 0xfc, !PT ;  /* 0x00000180000e7812 */ /* 0x000fe400078efcff */
[----:B------:R-:W-:Y:S02]  /*0ab0*/  ISETP.GE.AND P2, PT, R6, 0x200, PT ;  /* 0x000002000600780c */ /* 0x000fe40003f46270 */
[----:B------:R-:W-:Y:S01]  /*0ac0*/  ISETP.GE.AND P3, PT, R12, 0x200, PT ;  /* 0x000002000c00780c */ /* 0x000fe20003f66270 */
[----:B------:R-:W-:Y:S01]  /*0ad0*/  IMAD R13, R0, 0x1000, R19 ;  /* 0x00001000000d7824 */ /* 0x000fe200078e0213 */
[----:B------:R-:W-:-:S02]  /*0ae0*/  ISETP.GE.AND P0, PT, R14, 0x200, PT ;  /* 0x000002000e00780c */ /* 0x000fc40003f06270 */
[----:B------:R-:W-:Y:S01]  /*0af0*/  LEA R15, R6, R19, 0xc ;  /* 0x00000013060f7211 */ /* 0x000fe200078e60ff */
[----:B------:R-:W-:Y:S02]  /*0b00*/  IMAD R17, R12, 0x1000, R19 ;  /* 0x000010000c117824 */ /* 0x000fe400078e0213 */
[----:B--2---:R-:W-:-:S04]  /*0b10*/  IMAD.WIDE R12, R13, 0x4, R2 ;  /* 0x000000040d0c7825 */ /* 0x004fc800078e0202 */
[----:B------:R-:W-:-:S04]  /*0b20*/  IMAD.WIDE R14, R15, 0x4, R2 ;  /* 0x000000040f0e7825 */ /* 0x000fc800078e0202 */
[----:B------:R-:W-:Y:S01]  /*0b30*/  IMAD.WIDE R16, R17, 0x4, R2 ;  /* 0x0000000411107825 */ /* 0x000fe200078e0202 */
[----:B---3--:R1:W-:Y:S04]  /*0b40*/  @!P1 STG.E.64 desc[UR6][R12.64], R10 ;  /* 0x0000000a0c009986 */ /* 0x0083e8000c101b06 */
[----:B----4-:R1:W-:Y:S04]  /*0b50*/  @!P2 STG.E.64 desc[UR6][R14.64], R8 ;  /* 0x000000080e00a986 */ /* 0x0103e8000c101b06 */
[----:B-----5:R1:W-:Y:S01]  /*0b60*/  @!P3 STG.E.64 desc[UR6][R16.64], R4 ;  /* 0x000000041000b986 */ /* 0x0203e2000c101b06 */
[----:B------:R-:W-:Y:S05]  /*0b70*/  @P0 EXIT ;  /* 0x000000000000094d */ /* 0x000fea0003800000 */
[----:B------:R-:W0:Y:S01]  /*0b80*/  LDS.64 R6, [R7+0x1800] ;  /* 0x0018000007067984 */ /* 0x000e220000000a00 */
[----:B------:R-:W-:-:S04]  /*0b90*/  LOP3.LUT R0, R0, 0x180, RZ, 0xfc, !PT ;  /* 0x0000018000007812 */ /* 0x000fc800078efcff */
[----:B------:R-:W-:-:S05]  /*0ba0*/  LEA R19, R0, R19, 0xc ;  /* 0x0000001300137211 */ /* 0x000fca00078e60ff */
[----:B------:R-:W-:-:S05]  /*0bb0*/  IMAD.WIDE R2, R19, 0x4, R2 ;  /* 0x0000000413027825 */ /* 0x000fca00078e0202 */
[----:B0-----:R-:W-:Y:S01]  /*0bc0*/  STG.E.64 desc[UR6][R2.64], R6 ;  /* 0x0000000602007986 */ /* 0x001fe2000c101b06 */
[----:B------:R-:W-:Y:S05]  /*0bd0*/  EXIT ;  /* 0x000000000000794d */ /* 0x000fea0003800000 */
.L_x_0:
[----:B------:R-:W-:-:S00]  /*0be0*/  BRA `(.L_x_0) ;  /* 0xfffffffc00fc7947 */ /* 0x000fc0000383ffff */
[----:B------:R-:W-:-:S00]  /*0bf0*/  NOP ;  /* 0x0000000000007918 */ /* 0x000fc00000000000 */
        /* <DEDUP_REMOVED lines=8> */
.L_x_1:


//--------------------- .nv.shared.triton_poi_fused__softmax_mul_sum_12 --------------------------
	.section	.nv.shared.triton_poi_fused__softmax_mul_sum_12,"aw",@nobits
	.sectionflags	@""
	.align	16
	.zero		1024


//--------------------- .nv.constant0.triton_poi_fused__softmax_mul_sum_12 --------------------------
	.section	.nv.constant0.triton_poi_fused__softmax_mul_sum_12,"a",@progbits
	.sectionflags	@""
	.align	4
.nv.constant0.triton_poi_fused__softmax_mul_sum_12:
	.zero		560
